	.headerflags	@"EF_CUDA_TEXMODE_UNIFIED EF_CUDA_64BIT_ADDRESS EF_CUDA_ACCELERATORS EF_CUDA_SM90 EF_CUDA_VIRTUAL_SM(EF_CUDA_SM90)"
	.elftype	@"ET_EXEC"


//--------------------- .nv.info                  --------------------------
	.section	.nv.info,"",@"SHT_CUDA_INFO"
	.align	4


	//----- nvinfo : EIATTR_REGCOUNT
	.align		4
        /*0000*/ 	.byte	0x04, 0x2f
        /*0002*/ 	.short	(.L_3 - .L_2)
	.align		4
.L_2:
        /*0004*/ 	.word	index@(triton_poi_fused__native_batch_norm_legit_no_training_relu_9)
        /*0008*/ 	.word	0x00000020


	//----- nvinfo : EIATTR_MIN_STACK_SIZE
	.align		4
.L_3:
        /*000c*/ 	.byte	0x04, 0x12
        /*000e*/ 	.short	(.L_5 - .L_4)
	.align		4
.L_4:
        /*0010*/ 	.word	index@(triton_poi_fused__native_batch_norm_legit_no_training_relu_9)
        /*0014*/ 	.word	0x00000000


	//----- nvinfo : EIATTR_FRAME_SIZE
	.align		4
.L_5:
        /*0018*/ 	.byte	0x04, 0x11
        /*001a*/ 	.short	(.L_7 - .L_6)
	.align		4
.L_6:
        /*001c*/ 	.word	index@(triton_poi_fused__native_batch_norm_legit_no_training_relu_9)
        /*0020*/ 	.word	0x00000000


	//----- nvinfo : EIATTR_MIN_STACK_SIZE
	.align		4
.L_7:
        /*0024*/ 	.byte	0x04, 0x12
        /*0026*/ 	.short	(.L_9 - .L_8)
	.align		4
.L_8:
        /*0028*/ 	.word	index@(triton_poi_fused__native_batch_norm_legit_no_training_relu_9)
        /*002c*/ 	.word	0x00000000
.L_9:


//--------------------- .nv.info.triton_poi_fused__native_batch_norm_legit_no_training_relu_9 --------------------------
	.section	.nv.info.triton_poi_fused__native_batch_norm_legit_no_training_relu_9,"",@"SHT_CUDA_INFO"
	.sectionflags	@""
	.align	4


	//----- nvinfo : EIATTR_CUDA_API_VERSION
	.align		4
        /*0000*/ 	.byte	0x04, 0x37
        /*0002*/ 	.short	(.L_11 - .L_10)
.L_10:
        /*0004*/ 	.word	0x0000007c


	//----- nvinfo : EIATTR_KPARAM_INFO
	.align		4
.L_11:
        /*0008*/ 	.byte	0x04, 0x17
        /*000a*/ 	.short	(.L_13 - .L_12)
.L_12:
        /*000c*/ 	.word	0x00000000
        /*0010*/ 	.short	0x0007
        /*0012*/ 	.short	0x0034
        /*0014*/ 	.byte	0x00, 0xf0, 0x11, 0x00


	//----- nvinfo : EIATTR_KPARAM_INFO
	.align		4
.L_13:
        /*0018*/ 	.byte	0x04, 0x17
        /*001a*/ 	.short	(.L_15 - .L_14)
.L_14:
        /*001c*/ 	.word	0x00000000
        /*0020*/ 	.short	0x0006
        /*0022*/ 	.short	0x0030
        /*0024*/ 	.byte	0x00, 0xf0, 0x11, 0x00


	//----- nvinfo : EIATTR_KPARAM_INFO
	.align		4
.L_15:
        /*0028*/ 	.byte	0x04, 0x17
        /*002a*/ 	.short	(.L_17 - .L_16)
.L_16:
        /*002c*/ 	.word	0x00000000
        /*0030*/ 	.short	0x0005
        /*0032*/ 	.short	0x0028
        /*0034*/ 	.byte	0x00, 0xf4, 0x21, 0x00


	//----- nvinfo : EIATTR_KPARAM_INFO
	.align		4
.L_17:
        /*0038*/ 	.byte	0x04, 0x17
        /*003a*/ 	.short	(.L_19 - .L_18)
.L_18:
        /*003c*/ 	.word	0x00000000
        /*0040*/ 	.short	0x0004
        /*0042*/ 	.short	0x0020
        /*0044*/ 	.byte	0x00, 0xf4, 0x21, 0x00


	//----- nvinfo : EIATTR_KPARAM_INFO
	.align		4
.L_19:
        /*0048*/ 	.byte	0x04, 0x17
        /*004a*/ 	.short	(.L_21 - .L_20)
.L_20:
        /*004c*/ 	.word	0x00000000
        /*0050*/ 	.short	0x0003
        /*0052*/ 	.short	0x0018
        /*0054*/ 	.byte	0x00, 0xf4, 0x21, 0x00


	//----- nvinfo : EIATTR_KPARAM_INFO
	.align		4
.L_21:
        /*0058*/ 	.byte	0x04, 0x17
        /*005a*/ 	.short	(.L_23 - .L_22)
.L_22:
        /*005c*/ 	.word	0x00000000
        /*0060*/ 	.short	0x0002
        /*0062*/ 	.short	0x0010
        /*0064*/ 	.byte	0x00, 0xf4, 0x21, 0x00


	//----- nvinfo : EIATTR_KPARAM_INFO
	.align		4
.L_23:
        /*0068*/ 	.byte	0x04, 0x17
        /*006a*/ 	.short	(.L_25 - .L_24)
.L_24:
        /*006c*/ 	.word	0x00000000
        /*0070*/ 	.short	0x0001
        /*0072*/ 	.short	0x0008
        /*0074*/ 	.byte	0x00, 0xf4, 0x21, 0x00


	//----- nvinfo : EIATTR_KPARAM_INFO
	.align		4
.L_25:
        /*0078*/ 	.byte	0x04, 0x17
        /*007a*/ 	.short	(.L_27 - .L_26)
.L_26:
        /*007c*/ 	.word	0x00000000
        /*0080*/ 	.short	0x0000
        /*0082*/ 	.short	0x0000
        /*0084*/ 	.byte	0x00, 0xf4, 0x21, 0x00


	//----- nvinfo : EIATTR_SPARSE_MMA_MASK
	.align		4
.L_27:
        /*0088*/ 	.byte	0x03, 0x50
        /*008a*/ 	.short	0x0000


	//----- nvinfo : EIATTR_MAXREG_COUNT
	.align		4
        /*008c*/ 	.byte	0x03, 0x1b
        /*008e*/ 	.short	0x00ff


	//----- nvinfo : EIATTR_EXIT_INSTR_OFFSETS
	.align		4
        /*0090*/ 	.byte	0x04, 0x1c
        /*0092*/ 	.short	(.L_29 - .L_28)


	//   ....[0]....
.L_28:
        /*0094*/ 	.word	0x00000790


	//   ....[1]....
        /*0098*/ 	.word	0x000007b0


	//----- nvinfo : EIATTR_REQNTID
	.align		4
.L_29:
        /*009c*/ 	.byte	0x04, 0x10
        /*009e*/ 	.short	(.L_31 - .L_30)
.L_30:
        /*00a0*/ 	.word	0x00000080
        /*00a4*/ 	.word	0x00000001
        /*00a8*/ 	.word	0x00000001


	//----- nvinfo : EIATTR_CBANK_PARAM_SIZE
	.align		4
.L_31:
        /*00ac*/ 	.byte	0x03, 0x19
        /*00ae*/ 	.short	0x0038


	//----- nvinfo : EIATTR_PARAM_CBANK
	.align		4
        /*00b0*/ 	.byte	0x04, 0x0a
        /*00b2*/ 	.short	(.L_33 - .L_32)
	.align		4
.L_32:
        /*00b4*/ 	.word	index@(.nv.constant0.triton_poi_fused__native_batch_norm_legit_no_training_relu_9)
        /*00b8*/ 	.short	0x0210
        /*00ba*/ 	.short	0x0038


	//----- nvinfo : EIATTR_SW_WAR
	.align		4
.L_33:
        /*00bc*/ 	.byte	0x04, 0x36
        /*00be*/ 	.short	(.L_35 - .L_34)
.L_34:
        /*00c0*/ 	.word	0x00000008
.L_35:


//--------------------- .nv.callgraph             --------------------------
	.section	.nv.callgraph,"",@"SHT_CUDA_CALLGRAPH"
	.align	4
	.sectionentsize	8
	.align		4
        /*0000*/ 	.word	0x00000000
	.align		4
        /*0004*/ 	.word	0xffffffff
	.align		4
        /*0008*/ 	.word	0x00000000
	.align		4
        /*000c*/ 	.word	0xfffffffe
	.align		4
        /*0010*/ 	.word	0x00000000
	.align		4
        /*0014*/ 	.word	0xfffffffd
	.align		4
        /*0018*/ 	.word	0x00000000
	.align		4
        /*001c*/ 	.word	0xfffffffc


//--------------------- .nv.constant4             --------------------------
	.section	.nv.constant4,"a",@progbits
	.align	8
	.align		8
.nv.constant4:
        /*0000*/ 	.dword	_$_str
	.align		8
        /*0008*/ 	.dword	_$_str_$_2


//--------------------- .text.triton_poi_fused__native_batch_norm_legit_no_training_relu_9 --------------------------
	.section	.text.triton_poi_fused__native_batch_norm_legit_no_training_relu_9,"ax",@progbits
	.align	128
        .global         triton_poi_fused__native_batch_norm_legit_no_training_relu_9
        .type           triton_poi_fused__native_batch_norm_legit_no_training_relu_9,@function
        .size           triton_poi_fused__native_batch_norm_legit_no_training_relu_9,(.L_x_1 - triton_poi_fused__native_batch_norm_legit_no_training_relu_9)
        .other          triton_poi_fused__native_batch_norm_legit_no_training_relu_9,@"STO_CUDA_ENTRY STV_DEFAULT"
triton_poi_fused__native_batch_norm_legit_no_training_relu_9:
.text.triton_poi_fused__native_batch_norm_legit_no_training_relu_9:
[----:B------:R-:W0:Y:S01]  /*0000*/  LDC R1, c[0x0][0x28] ;  /* 0x00000a00ff017b82 */ /* 0x000e220000000800 */
[----:B------:R-:W1:Y:S07]  /*0010*/  S2R R19, SR_CTAID.Y ;  /* 0x0000000000137919 */ /* 0x000e6e0000002600 */
[----:B------:R-:W2:Y:S01]  /*0020*/  LDC.64 R2, c[0x0][0x220] ;  /* 0x00008800ff027b82 */ /* 0x000ea20000000a00 */
[----:B------:R-:W-:Y:S01]  /*0030*/  HFMA2.MMA R23, -RZ, RZ, 0, 0 ;  /* 0x00000000ff177435 */ /* 0x000fe200000001ff */
[----:B------:R-:W-:Y:S01]  /*0040*/  ULDC.64 UR4, c[0x0][0x208] ;  /* 0x0000820000047ab9 */ /* 0x000fe20000000a00 */
[----:B------:R-:W3:Y:S01]  /*0050*/  S2R R0, SR_TID.X ;  /* 0x0000000000007919 */ /* 0x000ee20000002100 */
[----:B------:R-:W4:Y:S04]  /*0060*/  S2R R21, SR_CTAID.X ;  /* 0x0000000000157919 */ /* 0x000f280000002500 */
[----:B------:R-:W5:Y:S01]  /*0070*/  LDC.64 R6, c[0x0][0x210] ;  /* 0x00008400ff067b82 */ /* 0x000f620000000a00 */
[----:B------:R-:W-:-:S07]  /*0080*/  CS2R R16, SRZ ;  /* 0x0000000000107805 */ /* 0x000fce000001ff00 */
[----:B------:R-:W5:Y:S01]  /*0090*/  LDC.64 R8, c[0x0][0x218] ;  /* 0x00008600ff087b82 */ /* 0x000f620000000a00 */
[C---:B-1----:R-:W-:Y:S01]  /*00a0*/  IMAD.HI R18, R19.reuse, 0x2aaaaaab, RZ ;  /* 0x2aaaaaab13127827 */ /* 0x042fe200078e02ff */
[----:B------:R-:W-:-:S04]  /*00b0*/  ISETP.GE.AND P2, PT, R19, 0x180, PT ;  /* 0x000001801300780c */ /* 0x000fc80003f46270 */
[----:B------:R-:W-:-:S04]  /*00c0*/  SHF.R.U32.HI R5, RZ, 0x1f, R18 ;  /* 0x0000001fff057819 */ /* 0x000fc80000011612 */
[----:B------:R-:W-:-:S05]  /*00d0*/  LEA.HI.SX32 R18, R18, R5, 0x1c ;  /* 0x0000000512127211 */ /* 0x000fca00078fe2ff */
[----:B------:R-:W-:-:S04]  /*00e0*/  IMAD R19, R18, -0x60, R19 ;  /* 0xffffffa012137824 */ /* 0x000fc800078e0213 */
[----:B--2---:R-:W-:-:S05]  /*00f0*/  IMAD.WIDE R2, R19, 0x4, R2 ;  /* 0x0000000413027825 */ /* 0x004fca00078e0202 */
[----:B------:R5:W2:Y:S01]  /*0100*/  @!P2 LDG.E.EL R23, desc[UR4][R2.64] ;  /* 0x000000040217a981 */ /* 0x000aa2000c2e1900 */
[----:B---3--:R-:W-:Y:S01]  /*0110*/  SHF.L.U32 R0, R0, 0x2, RZ ;  /* 0x0000000200007819 */ /* 0x008fe200000006ff */
[----:B------:R-:W-:Y:S01]  /*0120*/  IMAD R4, R18, 0x18000, R19 ;  /* 0x0001800012047824 */ /* 0x000fe200078e0213 */
[----:B------:R-:W-:Y:S02]  /*0130*/  HFMA2.MMA R20, -RZ, RZ, 0, 0 ;  /* 0x00000000ff147435 */ /* 0x000fe400000001ff */
[----:B------:R-:W-:-:S04]  /*0140*/  LOP3.LUT R0, R0, 0x1fc, RZ, 0xc0, !PT ;  /* 0x000001fc00007812 */ /* 0x000fc800078ec0ff */
[----:B----4-:R-:W-:Y:S02]  /*0150*/  LEA R21, R21, R0, 0xa ;  /* 0x0000000015157211 */ /* 0x010fe400078e50ff */
[----:B------:R-:W-:Y:S02]  /*0160*/  MOV R0, RZ ;  /* 0x000000ff00007202 */ /* 0x000fe40000000f00 */
[C---:B------:R-:W-:Y:S01]  /*0170*/  ISETP.LT.AND P1, PT, R21.reuse, 0x400, !P2 ;  /* 0x000004001500780c */ /* 0x040fe20005721270 */
[----:B------:R-:W-:Y:S01]  /*0180*/  IMAD R29, R21, 0x60, R4 ;  /* 0x00000060151d7824 */ /* 0x000fe200078e0204 */
[----:B------:R-:W-:Y:S01]  /*0190*/  IADD3 R22, R21, 0x200, RZ ;  /* 0x0000020015167810 */ /* 0x000fe20007ffe0ff */
[----:B------:R-:W1:Y:S02]  /*01a0*/  LDC.64 R4, c[0x0][0x230] ;  /* 0x00008c00ff047b82 */ /* 0x000e640000000a00 */
[----:B-----5:R-:W-:Y:S01]  /*01b0*/  IMAD.WIDE R2, R29, 0x4, R6 ;  /* 0x000000041d027825 */ /* 0x020fe200078e0206 */
[----:B------:R-:W-:-:S02]  /*01c0*/  IADD3 R13, R29, 0xc0, RZ ;  /* 0x000000c01d0d7810 */ /* 0x000fc40007ffe0ff */
[----:B------:R-:W-:Y:S02]  /*01d0*/  IADD3 R11, R29, 0x60, RZ ;  /* 0x000000601d0b7810 */ /* 0x000fe40007ffe0ff */
[----:B------:R-:W-:Y:S01]  /*01e0*/  IADD3 R25, R29, 0x120, RZ ;  /* 0x000001201d197810 */ /* 0x000fe20007ffe0ff */
[--C-:B------:R-:W-:Y:S02]  /*01f0*/  IMAD.WIDE R12, R13, 0x4, R6.reuse ;  /* 0x000000040d0c7825 */ /* 0x100fe400078e0206 */
[----:B------:R3:W4:Y:S01]  /*0200*/  @P1 LDG.E.EL R16, desc[UR4][R2.64] ;  /* 0x0000000402101981 */ /* 0x000722000c2e1900 */
[----:B------:R-:W-:Y:S01]  /*0210*/  ISETP.LT.AND P0, PT, R22, 0x400, !P2 ;  /* 0x000004001600780c */ /* 0x000fe20005701270 */
[--C-:B------:R-:W-:Y:S01]  /*0220*/  IMAD.WIDE R10, R11, 0x4, R6.reuse ;  /* 0x000000040b0a7825 */ /* 0x100fe200078e0206 */
[----:B------:R-:W-:Y:S01]  /*0230*/  IADD3 R28, R29, 0xc000, RZ ;  /* 0x0000c0001d1c7810 */ /* 0x000fe20007ffe0ff */
[----:B------:R5:W4:Y:S01]  /*0240*/  @P1 LDG.E.EL R20, desc[UR4][R12.64] ;  /* 0x000000040c141981 */ /* 0x000b22000c2e1900 */
[----:B------:R-:W-:Y:S01]  /*0250*/  IADD3 R15, R29, 0xc120, RZ ;  /* 0x0000c1201d0f7810 */ /* 0x000fe20007ffe0ff */
[----:B------:R-:W-:Y:S01]  /*0260*/  IMAD.WIDE R24, R25, 0x4, R6 ;  /* 0x0000000419187825 */ /* 0x000fe200078e0206 */
[----:B------:R-:W-:Y:S01]  /*0270*/  CS2R R26, SRZ ;  /* 0x00000000001a7805 */ /* 0x000fe2000001ff00 */
[----:B------:R5:W4:Y:S01]  /*0280*/  @P1 LDG.E.EL R0, desc[UR4][R10.64] ;  /* 0x000000040a001981 */ /* 0x000b22000c2e1900 */
[----:B---3--:R-:W3:Y:S01]  /*0290*/  LDC.64 R2, c[0x0][0x228] ;  /* 0x00008a00ff027b82 */ /* 0x008ee20000000a00 */
[----:B-----5:R-:W-:-:S02]  /*02a0*/  IADD3 R13, R29, 0xc060, RZ ;  /* 0x0000c0601d0d7810 */ /* 0x020fc40007ffe0ff */
[----:B------:R5:W4:Y:S01]  /*02b0*/  @P1 LDG.E.EL R17, desc[UR4][R24.64] ;  /* 0x0000000418111981 */ /* 0x000b22000c2e1900 */
[----:B------:R-:W-:Y:S01]  /*02c0*/  IADD3 R29, R29, 0xc0c0, RZ ;  /* 0x0000c0c01d1d7810 */ /* 0x000fe20007ffe0ff */
[----:B0-----:R-:W-:-:S04]  /*02d0*/  IMAD.WIDE R8, R19, 0x4, R8 ;  /* 0x0000000413087825 */ /* 0x001fc800078e0208 */
[--C-:B------:R-:W-:Y:S01]  /*02e0*/  IMAD.WIDE R10, R28, 0x4, R6.reuse ;  /* 0x000000041c0a7825 */ /* 0x100fe200078e0206 */
[----:B------:R-:W-:Y:S01]  /*02f0*/  MOV R28, RZ ;  /* 0x000000ff001c7202 */ /* 0x000fe20000000f00 */
[----:B------:R-:W4:Y:S02]  /*0300*/  @!P2 LDG.E.EL R27, desc[UR4][R8.64] ;  /* 0x00000004081ba981 */ /* 0x000f24000c2e1900 */
[----:B------:R-:W-:Y:S01]  /*0310*/  IMAD.WIDE R14, R15, 0x4, R6 ;  /* 0x000000040f0e7825 */ /* 0x000fe200078e0206 */
[----:B-----5:R-:W-:-:S03]  /*0320*/  CS2R R24, SRZ ;  /* 0x0000000000187805 */ /* 0x020fc6000001ff00 */
[--C-:B------:R-:W-:Y:S01]  /*0330*/  IMAD.WIDE R12, R13, 0x4, R6.reuse ;  /* 0x000000040d0c7825 */ /* 0x100fe200078e0206 */
[----:B------:R0:W5:Y:S03]  /*0340*/  @P0 LDG.E.EL R26, desc[UR4][R14.64] ;  /* 0x000000040e1a0981 */ /* 0x000166000c2e1900 */
[----:B------:R-:W-:Y:S01]  /*0350*/  IMAD.WIDE R6, R29, 0x4, R6 ;  /* 0x000000041d067825 */ /* 0x000fe200078e0206 */
[----:B------:R-:W5:Y:S03]  /*0360*/  @P0 LDG.E.EL R28, desc[UR4][R12.64] ;  /* 0x000000040c1c0981 */ /* 0x000f66000c2e1900 */
[----:B---3--:R-:W-:Y:S01]  /*0370*/  IMAD.WIDE R2, R19, 0x4, R2 ;  /* 0x0000000413027825 */ /* 0x008fe200078e0202 */
[----:B------:R3:W5:Y:S01]  /*0380*/  @P0 LDG.E.EL R25, desc[UR4][R6.64] ;  /* 0x0000000406190981 */ /* 0x000762000c2e1900 */
[----:B0-----:R-:W-:-:S02]  /*0390*/  CS2R R14, SRZ ;  /* 0x00000000000e7805 */ /* 0x001fc4000001ff00 */
[----:B-1----:R-:W-:Y:S01]  /*03a0*/  IMAD.WIDE R4, R19, 0x4, R4 ;  /* 0x0000000413047825 */ /* 0x002fe200078e0204 */
[----:B------:R-:W5:Y:S04]  /*03b0*/  @P0 LDG.E.EL R24, desc[UR4][R10.64] ;  /* 0x000000040a180981 */ /* 0x000f68000c2e1900 */
[----:B------:R0:W5:Y:S04]  /*03c0*/  @!P2 LDG.E.EL R15, desc[UR4][R2.64] ;  /* 0x00000004020fa981 */ /* 0x000168000c2e1900 */
[----:B------:R4:W5:Y:S01]  /*03d0*/  @!P2 LDG.E.EL R14, desc[UR4][R4.64] ;  /* 0x00000004040ea981 */ /* 0x000962000c2e1900 */
[----:B---3--:R-:W-:Y:S01]  /*03e0*/  HFMA2.MMA R7, -RZ, RZ, 1.625, 0 ;  /* 0x3e800000ff077435 */ /* 0x008fe200000001ff */
[----:B0-----:R-:W0:Y:S01]  /*03f0*/  LDC.64 R2, c[0x0][0x238] ;  /* 0x00008e00ff027b82 */ /* 0x001e220000000a00 */
[----:B------:R-:W-:-:S04]  /*0400*/  LEA R9, R18, R19, 0x8 ;  /* 0x0000001312097211 */ /* 0x000fc800078e40ff */
[----:B------:R-:W-:-:S04]  /*0410*/  SHF.L.U32 R9, R9, 0xa, RZ ;  /* 0x0000000a09097819 */ /* 0x000fc800000006ff */
[----:B------:R-:W-:Y:S02]  /*0420*/  IADD3 R21, R21, R9, RZ ;  /* 0x0000000915157210 */ /* 0x000fe40007ffe0ff */
[----:B------:R-:W-:Y:S01]  /*0430*/  IADD3 R9, R22, R9, RZ ;  /* 0x0000000916097210 */ /* 0x000fe20007ffe0ff */
[----:B--2---:R-:W-:-:S04]  /*0440*/  FADD R23, R23, 9.9999997473787516356e-06 ;  /* 0x3727c5ac17177421 */ /* 0x004fc80000000000 */
[----:B------:R-:W1:Y:S02]  /*0450*/  MUFU.SQRT R8, R23 ;  /* 0x0000001700087308 */ /* 0x000e640000002000 */
[C---:B-1----:R-:W-:Y:S02]  /*0460*/  FSETP.GT.AND P2, PT, R8.reuse, 8.50705917302346158658e+37, PT ;  /* 0x7e8000000800780b */ /* 0x042fe40003f44000 */
[----:B------:R-:W-:-:S11]  /*0470*/  FSETP.GEU.AND P3, PT, R8, 1.175494350822287508e-38, PT ;  /* 0x008000000800780b */ /* 0x000fd60003f6e000 */
[----:B------:R-:W-:-:S04]  /*0480*/  @P2 FMUL R8, R8, 0.25 ;  /* 0x3e80000008082820 */ /* 0x000fc80000400000 */
[----:B------:R-:W-:-:S06]  /*0490*/  @!P3 FMUL R8, R8, 16777216 ;  /* 0x4b8000000808b820 */ /* 0x000fcc0000400000 */
[----:B------:R-:W1:Y:S01]  /*04a0*/  MUFU.RCP R8, R8 ;  /* 0x0000000800087308 */ /* 0x000e620000001000 */
[----:B------:R-:W-:-:S05]  /*04b0*/  FSEL R7, R7, 1, P2 ;  /* 0x3f80000007077808 */ /* 0x000fca0001000000 */
[----:B------:R-:W-:Y:S01]  /*04c0*/  @!P3 FMUL R7, R7, 16777216 ;  /* 0x4b8000000707b820 */ /* 0x000fe20000400000 */
[C---:B----4-:R-:W-:Y:S01]  /*04d0*/  FADD R5, -R27.reuse, R16 ;  /* 0x000000101b057221 */ /* 0x050fe20000000100 */
[C---:B------:R-:W-:Y:S01]  /*04e0*/  FADD R11, -R27.reuse, R20 ;  /* 0x000000141b0b7221 */ /* 0x040fe20000000100 */
[C---:B------:R-:W-:Y:S01]  /*04f0*/  FADD R23, -R27.reuse, R17 ;  /* 0x000000111b177221 */ /* 0x040fe20000000100 */
[----:B-1----:R-:W-:Y:S01]  /*0500*/  FMUL R4, R8, R7 ;  /* 0x0000000708047220 */ /* 0x002fe20000400000 */
[C---:B------:R-:W-:Y:S01]  /*0510*/  FADD R7, -R27.reuse, R0 ;  /* 0x000000001b077221 */ /* 0x040fe20000000100 */
[C---:B-----5:R-:W-:Y:S01]  /*0520*/  FADD R13, -R27.reuse, R26 ;  /* 0x0000001a1b0d7221 */ /* 0x060fe20000000100 */
[C---:B------:R-:W-:Y:S01]  /*0530*/  FADD R19, -R27.reuse, R28 ;  /* 0x0000001c1b137221 */ /* 0x040fe20000000100 */
[C---:B------:R-:W-:Y:S01]  /*0540*/  FMUL R23, R4.reuse, R23 ;  /* 0x0000001704177220 */ /* 0x040fe20000400000 */
[C---:B------:R-:W-:Y:S01]  /*0550*/  FMUL R7, R4.reuse, R7 ;  /* 0x0000000704077220 */ /* 0x040fe20000400000 */
[C---:B------:R-:W-:Y:S01]  /*0560*/  FADD R17, -R27.reuse, R25 ;  /* 0x000000191b117221 */ /* 0x040fe20000000100 */
[C---:B------:R-:W-:Y:S01]  /*0570*/  FMUL R25, R4.reuse, R11 ;  /* 0x0000000b04197220 */ /* 0x040fe20000400000 */
[C---:B------:R-:W-:Y:S01]  /*0580*/  FMUL R5, R4.reuse, R5 ;  /* 0x0000000504057220 */ /* 0x040fe20000400000 */
[----:B------:R-:W-:Y:S01]  /*0590*/  FADD R27, -R27, R24 ;  /* 0x000000181b1b7221 */ /* 0x000fe20000000100 */
[C---:B------:R-:W-:Y:S01]  /*05a0*/  FMUL R13, R4.reuse, R13 ;  /* 0x0000000d040d7220 */ /* 0x040fe20000400000 */
[C---:B------:R-:W-:Y:S01]  /*05b0*/  FMUL R17, R4.reuse, R17 ;  /* 0x0000001104117220 */ /* 0x040fe20000400000 */
[C---:B------:R-:W-:Y:S01]  /*05c0*/  FMUL R19, R4.reuse, R19 ;  /* 0x0000001304137220 */ /* 0x040fe20000400000 */
[----:B------:R-:W-:Y:S01]  /*05d0*/  FMUL R27, R4, R27 ;  /* 0x0000001b041b7220 */ /* 0x000fe20000400000 */
[-CC-:B------:R-:W-:Y:S01]  /*05e0*/  FFMA R23, R23, R15.reuse, R14.reuse ;  /* 0x0000000f17177223 */ /* 0x180fe2000000000e */
[-CC-:B------:R-:W-:Y:S01]  /*05f0*/  FFMA R25, R25, R15.reuse, R14.reuse ;  /* 0x0000000f19197223 */ /* 0x180fe2000000000e */
[-CC-:B------:R-:W-:Y:S01]  /*0600*/  FFMA R0, R7, R15.reuse, R14.reuse ;  /* 0x0000000f07007223 */ /* 0x180fe2000000000e */
[----:B------:R-:W-:-:S02]  /*0610*/  FFMA R4, R5, R15, R14 ;  /* 0x0000000f05047223 */ /* 0x000fc4000000000e */
[----:B------:R-:W-:Y:S02]  /*0620*/  FSETP.GEU.AND P2, PT, R23, RZ, PT ;  /* 0x000000ff1700720b */ /* 0x000fe40003f4e000 */
[----:B------:R-:W-:Y:S02]  /*0630*/  FSETP.GEU.AND P3, PT, R25, RZ, PT ;  /* 0x000000ff1900720b */ /* 0x000fe40003f6e000 */
[----:B------:R-:W-:Y:S02]  /*0640*/  FSETP.GEU.AND P4, PT, R0, RZ, PT ;  /* 0x000000ff0000720b */ /* 0x000fe40003f8e000 */
[----:B------:R-:W-:Y:S01]  /*0650*/  FSETP.GEU.AND P5, PT, R4, RZ, PT ;  /* 0x000000ff0400720b */ /* 0x000fe20003fae000 */
[----:B0-----:R-:W-:Y:S01]  /*0660*/  IMAD.WIDE R10, R21, 0x4, R2 ;  /* 0x00000004150a7825 */ /* 0x001fe200078e0202 */
[----:B------:R-:W-:-:S03]  /*0670*/  SEL R7, R23, RZ, P2 ;  /* 0x000000ff17077207 */ /* 0x000fc60001000000 */
[-CC-:B------:R-:W-:Y:S01]  /*0680*/  FFMA R13, R13, R15.reuse, R14.reuse ;  /* 0x0000000f0d0d7223 */ /* 0x180fe2000000000e */
[----:B------:R-:W-:Y:S02]  /*0690*/  SEL R6, R25, RZ, P3 ;  /* 0x000000ff19067207 */ /* 0x000fe40001800000 */
[----:B------:R-:W-:Y:S02]  /*06a0*/  SEL R5, R0, RZ, P4 ;  /* 0x000000ff00057207 */ /* 0x000fe40002000000 */
[----:B------:R-:W-:Y:S01]  /*06b0*/  SEL R4, R4, RZ, P5 ;  /* 0x000000ff04047207 */ /* 0x000fe20002800000 */
[-CC-:B------:R-:W-:Y:S01]  /*06c0*/  FFMA R27, R27, R15.reuse, R14.reuse ;  /* 0x0000000f1b1b7223 */ /* 0x180fe2000000000e */
[-CC-:B------:R-:W-:Y:S01]  /*06d0*/  FFMA R17, R17, R15.reuse, R14.reuse ;  /* 0x0000000f11117223 */ /* 0x180fe2000000000e */
[----:B------:R-:W-:Y:S02]  /*06e0*/  FFMA R19, R19, R15, R14 ;  /* 0x0000000f13137223 */ /* 0x000fe4000000000e */
[----:B------:R0:W-:Y:S01]  /*06f0*/  @P1 STG.E.128 desc[UR4][R10.64], R4 ;  /* 0x000000040a001986 */ /* 0x0001e2000c101d04 */
[----:B------:R-:W-:-:S02]  /*0700*/  FSETP.GEU.AND P1, PT, R13, RZ, PT ;  /* 0x000000ff0d00720b */ /* 0x000fc40003f2e000 */
[----:B------:R-:W-:Y:S02]  /*0710*/  FSETP.GEU.AND P2, PT, R17, RZ, PT ;  /* 0x000000ff1100720b */ /* 0x000fe40003f4e000 */
[----:B------:R-:W-:Y:S02]  /*0720*/  FSETP.GEU.AND P3, PT, R19, RZ, PT ;  /* 0x000000ff1300720b */ /* 0x000fe40003f6e000 */
[----:B------:R-:W-:Y:S01]  /*0730*/  FSETP.GEU.AND P4, PT, R27, RZ, PT ;  /* 0x000000ff1b00720b */ /* 0x000fe20003f8e000 */
[----:B------:R-:W-:Y:S01]  /*0740*/  IMAD.WIDE R2, R9, 0x4, R2 ;  /* 0x0000000409027825 */ /* 0x000fe200078e0202 */
[----:B------:R-:W-:Y:S02]  /*0750*/  SEL R15, R13, RZ, P1 ;  /* 0x000000ff0d0f7207 */ /* 0x000fe40000800000 */
[----:B------:R-:W-:Y:S02]  /*0760*/  SEL R14, R17, RZ, P2 ;  /* 0x000000ff110e7207 */ /* 0x000fe40001000000 */
[----:B------:R-:W-:-:S02]  /*0770*/  SEL R13, R19, RZ, P3 ;  /* 0x000000ff130d7207 */ /* 0x000fc40001800000 */
[----:B------:R-:W-:Y:S01]  /*0780*/  SEL R12, R27, RZ, P4 ;  /* 0x000000ff1b0c7207 */ /* 0x000fe20002000000 */
[----:B0-----:R-:W-:Y:S06]  /*0790*/  @!P0 EXIT ;  /* 0x000000000000894d */ /* 0x001fec0003800000 */
[----:B------:R-:W-:Y:S01]  /*07a0*/  STG.E.128 desc[UR4][R2.64], R12 ;  /* 0x0000000c02007986 */ /* 0x000fe2000c101d04 */
[----:B------:R-:W-:Y:S05]  /*07b0*/  EXIT ;  /* 0x000000000000794d */ /* 0x000fea0003800000 */
.L_x_0:
[----:B------:R-:W-:-:S00]  /*07c0*/  BRA `(.L_x_0) ;  /* 0xfffffffc00fc7947 */ /* 0x000fc0000383ffff */
[----:B------:R-:W-:-:S00]  /*07d0*/  NOP ;  /* 0x0000000000007918 */ /* 0x000fc00000000000 */
        /* <DEDUP_REMOVED lines=10> */
.L_x_1:


//--------------------- .nv.global.init           --------------------------
	.section	.nv.global.init,"aw",@progbits
.nv.global.init:
	.type		_$_str,@object
	.size		_$_str,(_$_str_$_2 - _$_str)
_$_str:
        /*0000*/ 	.byte	0x5f, 0x5f, 0x43, 0x55, 0x44, 0x41, 0x5f, 0x46, 0x54, 0x5a, 0x00
	.type		_$_str_$_2,@object
	.size		_$_str_$_2,(.L_1 - _$_str_$_2)
_$_str_$_2:
        /*000b*/ 	.byte	0x5f, 0x5f, 0x43, 0x55, 0x44, 0x41, 0x5f, 0x50, 0x52, 0x45, 0x43, 0x5f, 0x53, 0x51, 0x52, 0x54
        /*001b*/ 	.byte	0x00
.L_1:


//--------------------- .nv.constant0.triton_poi_fused__native_batch_norm_legit_no_training_relu_9 --------------------------
	.section	.nv.constant0.triton_poi_fused__native_batch_norm_legit_no_training_relu_9,"a",@progbits
	.sectionflags	@""
	.align	4
.nv.constant0.triton_poi_fused__native_batch_norm_legit_no_training_relu_9:
	.zero		584
